	.headerflags	@"EF_CUDA_TEXMODE_UNIFIED EF_CUDA_64BIT_ADDRESS EF_CUDA_ACCELERATORS EF_CUDA_SM90 EF_CUDA_VIRTUAL_SM(EF_CUDA_SM90)"
	.elftype	@"ET_EXEC"


//--------------------- .nv.info                  --------------------------
	.section	.nv.info,"",@"SHT_CUDA_INFO"
	.align	4


	//----- nvinfo : EIATTR_REGCOUNT
	.align		4
        /*0000*/ 	.byte	0x04, 0x2f
        /*0002*/ 	.short	(.L_1 - .L_0)
	.align		4
.L_0:
        /*0004*/ 	.word	index@(triton_poi_fused_cat_0)
        /*0008*/ 	.word	0x0000000e


	//----- nvinfo : EIATTR_MIN_STACK_SIZE
	.align		4
.L_1:
        /*000c*/ 	.byte	0x04, 0x12
        /*000e*/ 	.short	(.L_3 - .L_2)
	.align		4
.L_2:
        /*0010*/ 	.word	index@(triton_poi_fused_cat_0)
        /*0014*/ 	.word	0x00000000


	//----- nvinfo : EIATTR_FRAME_SIZE
	.align		4
.L_3:
        /*0018*/ 	.byte	0x04, 0x11
        /*001a*/ 	.short	(.L_5 - .L_4)
	.align		4
.L_4:
        /*001c*/ 	.word	index@(triton_poi_fused_cat_0)
        /*0020*/ 	.word	0x00000000


	//----- nvinfo : EIATTR_MIN_STACK_SIZE
	.align		4
.L_5:
        /*0024*/ 	.byte	0x04, 0x12
        /*0026*/ 	.short	(.L_7 - .L_6)
	.align		4
.L_6:
        /*0028*/ 	.word	index@(triton_poi_fused_cat_0)
        /*002c*/ 	.word	0x00000000
.L_7:


//--------------------- .nv.info.triton_poi_fused_cat_0 --------------------------
	.section	.nv.info.triton_poi_fused_cat_0,"",@"SHT_CUDA_INFO"
	.sectionflags	@""
	.align	4


	//----- nvinfo : EIATTR_CUDA_API_VERSION
	.align		4
        /*0000*/ 	.byte	0x04, 0x37
        /*0002*/ 	.short	(.L_9 - .L_8)
.L_8:
        /*0004*/ 	.word	0x0000007c


	//----- nvinfo : EIATTR_KPARAM_INFO
	.align		4
.L_9:
        /*0008*/ 	.byte	0x04, 0x17
        /*000a*/ 	.short	(.L_11 - .L_10)
.L_10:
        /*000c*/ 	.word	0x00000000
        /*0010*/ 	.short	0x0003
        /*0012*/ 	.short	0x0018
        /*0014*/ 	.byte	0x00, 0xf0, 0x11, 0x00


	//----- nvinfo : EIATTR_KPARAM_INFO
	.align		4
.L_11:
        /*0018*/ 	.byte	0x04, 0x17
        /*001a*/ 	.short	(.L_13 - .L_12)
.L_12:
        /*001c*/ 	.word	0x00000000
        /*0020*/ 	.short	0x0002
        /*0022*/ 	.short	0x0010
        /*0024*/ 	.byte	0x00, 0xf4, 0x21, 0x00


	//----- nvinfo : EIATTR_KPARAM_INFO
	.align		4
.L_13:
        /*0028*/ 	.byte	0x04, 0x17
        /*002a*/ 	.short	(.L_15 - .L_14)
.L_14:
        /*002c*/ 	.word	0x00000000
        /*0030*/ 	.short	0x0001
        /*0032*/ 	.short	0x0008
        /*0034*/ 	.byte	0x00, 0xf4, 0x21, 0x00


	//----- nvinfo : EIATTR_KPARAM_INFO
	.align		4
.L_15:
        /*0038*/ 	.byte	0x04, 0x17
        /*003a*/ 	.short	(.L_17 - .L_16)
.L_16:
        /*003c*/ 	.word	0x00000000
        /*0040*/ 	.short	0x0000
        /*0042*/ 	.short	0x0000
        /*0044*/ 	.byte	0x00, 0xf4, 0x21, 0x00


	//----- nvinfo : EIATTR_SPARSE_MMA_MASK
	.align		4
.L_17:
        /*0048*/ 	.byte	0x03, 0x50
        /*004a*/ 	.short	0x0000


	//----- nvinfo : EIATTR_MAXREG_COUNT
	.align		4
        /*004c*/ 	.byte	0x03, 0x1b
        /*004e*/ 	.short	0x00ff


	//----- nvinfo : EIATTR_EXIT_INSTR_OFFSETS
	.align		4
        /*0050*/ 	.byte	0x04, 0x1c
        /*0052*/ 	.short	(.L_19 - .L_18)


	//   ....[0]....
.L_18:
        /*0054*/ 	.word	0x000002a0


	//   ....[1]....
        /*0058*/ 	.word	0x000002c0


	//----- nvinfo : EIATTR_REQNTID
	.align		4
.L_19:
        /*005c*/ 	.byte	0x04, 0x10
        /*005e*/ 	.short	(.L_21 - .L_20)
.L_20:
        /*0060*/ 	.word	0x00000080
        /*0064*/ 	.word	0x00000001
        /*0068*/ 	.word	0x00000001


	//----- nvinfo : EIATTR_CBANK_PARAM_SIZE
	.align		4
.L_21:
        /*006c*/ 	.byte	0x03, 0x19
        /*006e*/ 	.short	0x001c


	//----- nvinfo : EIATTR_PARAM_CBANK
	.align		4
        /*0070*/ 	.byte	0x04, 0x0a
        /*0072*/ 	.short	(.L_23 - .L_22)
	.align		4
.L_22:
        /*0074*/ 	.word	index@(.nv.constant0.triton_poi_fused_cat_0)
        /*0078*/ 	.short	0x0210
        /*007a*/ 	.short	0x001c


	//----- nvinfo : EIATTR_SW_WAR
	.align		4
.L_23:
        /*007c*/ 	.byte	0x04, 0x36
        /*007e*/ 	.short	(.L_25 - .L_24)
.L_24:
        /*0080*/ 	.word	0x00000008
.L_25:


//--------------------- .nv.callgraph             --------------------------
	.section	.nv.callgraph,"",@"SHT_CUDA_CALLGRAPH"
	.align	4
	.sectionentsize	8
	.align		4
        /*0000*/ 	.word	0x00000000
	.align		4
        /*0004*/ 	.word	0xffffffff
	.align		4
        /*0008*/ 	.word	0x00000000
	.align		4
        /*000c*/ 	.word	0xfffffffe
	.align		4
        /*0010*/ 	.word	0x00000000
	.align		4
        /*0014*/ 	.word	0xfffffffd
	.align		4
        /*0018*/ 	.word	0x00000000
	.align		4
        /*001c*/ 	.word	0xfffffffc


//--------------------- .text.triton_poi_fused_cat_0 --------------------------
	.section	.text.triton_poi_fused_cat_0,"ax",@progbits
	.align	128
        .global         triton_poi_fused_cat_0
        .type           triton_poi_fused_cat_0,@function
        .size           triton_poi_fused_cat_0,(.L_x_1 - triton_poi_fused_cat_0)
        .other          triton_poi_fused_cat_0,@"STO_CUDA_ENTRY STV_DEFAULT"
triton_poi_fused_cat_0:
.text.triton_poi_fused_cat_0:
[----:B------:R-:W0:Y:S02]  /*0000*/  LDC R1, c[0x0][0x28] ;  /* 0x00000a00ff017b82 */ /* 0x000e240000000800 */
[----:B------:R-:W1:Y:S01]  /*0010*/  S2R R0, SR_TID.X ;  /* 0x0000000000007919 */ /* 0x000e620000002100 */
[----:B------:R-:W-:Y:S01]  /*0020*/  ULDC.64 UR4, c[0x0][0x218] ;  /* 0x0000860000047ab9 */ /* 0x000fe20000000a00 */
[----:B------:R-:W-:Y:S01]  /*0030*/  IMAD.MOV.U32 R10, RZ, RZ, RZ ;  /* 0x000000ffff0a7224 */ /* 0x000fe200078e00ff */
[----:B------:R-:W2:Y:S01]  /*0040*/  S2R R3, SR_CTAID.X ;  /* 0x0000000000037919 */ /* 0x000ea20000002500 */
[----:B-1----:R-:W-:-:S05]  /*0050*/  LOP3.LUT R0, R0, 0x7f, RZ, 0xc0, !PT ;  /* 0x0000007f00007812 */ /* 0x002fca00078ec0ff */
[----:B--2---:R-:W-:Y:S02]  /*0060*/  IMAD R0, R3, 0x80, R0 ;  /* 0x0000008003007824 */ /* 0x004fe400078e0200 */
[----:B------:R-:W1:Y:S03]  /*0070*/  LDC.64 R2, c[0x0][0x210] ;  /* 0x00008400ff027b82 */ /* 0x000e660000000a00 */
[----:B------:R-:W-:Y:S02]  /*0080*/  SHF.R.S32.HI R5, RZ, 0x1f, R0 ;  /* 0x0000001fff057819 */ /* 0x000fe40000011400 */
[----:B------:R-:W-:Y:S02]  /*0090*/  ISETP.GE.AND P0, PT, R0, 0x200, PT ;  /* 0x000002000000780c */ /* 0x000fe40003f06270 */
[CC--:B------:R-:W-:Y:S02]  /*00a0*/  LEA.HI R4, R5.reuse, R0.reuse, RZ, 0x4 ;  /* 0x0000000005047211 */ /* 0x0c0fe400078f20ff */
[----:B------:R-:W-:-:S02]  /*00b0*/  LEA.HI R8, R5, R0, RZ, 0x7 ;  /* 0x0000000005087211 */ /* 0x000fc400078f38ff */
[----:B------:R-:W-:Y:S02]  /*00c0*/  SHF.R.S32.HI R6, RZ, 0x4, R4 ;  /* 0x00000004ff067819 */ /* 0x000fe40000011404 */
[----:B------:R-:W-:Y:S02]  /*00d0*/  LOP3.LUT R5, R4, 0xfffffff0, RZ, 0xc0, !PT ;  /* 0xfffffff004057812 */ /* 0x000fe400078ec0ff */
[----:B------:R-:W-:Y:S02]  /*00e0*/  LEA.HI R7, R6, R6, RZ, 0x3 ;  /* 0x0000000606077211 */ /* 0x000fe400078f18ff */
[----:B------:R-:W-:Y:S01]  /*00f0*/  SHF.R.S32.HI R9, RZ, 0x7, R8 ;  /* 0x00000007ff097819 */ /* 0x000fe20000011408 */
[----:B------:R-:W-:Y:S01]  /*0100*/  IMAD.IADD R5, R0, 0x1, -R5 ;  /* 0x0000000100057824 */ /* 0x000fe200078e0a05 */
[----:B------:R-:W-:Y:S02]  /*0110*/  LOP3.LUT R7, R7, 0xfffffff8, RZ, 0xc0, !PT ;  /* 0xfffffff807077812 */ /* 0x000fe400078ec0ff */
[----:B------:R-:W-:Y:S01]  /*0120*/  LOP3.LUT R11, R8, 0xffffff80, RZ, 0xc0, !PT ;  /* 0xffffff80080b7812 */ /* 0x000fe200078ec0ff */
[----:B------:R-:W-:Y:S01]  /*0130*/  IMAD.SHL.U32 R4, R9, 0x40, RZ ;  /* 0x0000004009047824 */ /* 0x000fe200078e00ff */
[----:B------:R-:W-:Y:S01]  /*0140*/  SHF.R.S32.HI R8, RZ, 0x1f, R5 ;  /* 0x0000001fff087819 */ /* 0x000fe20000011405 */
[----:B------:R-:W-:-:S03]  /*0150*/  IMAD.IADD R7, R6, 0x1, -R7 ;  /* 0x0000000106077824 */ /* 0x000fc600078e0a07 */
[--C-:B------:R-:W-:Y:S01]  /*0160*/  SHF.R.S32.HI R9, RZ, 0x1f, R4.reuse ;  /* 0x0000001fff097819 */ /* 0x100fe20000011404 */
[C---:B------:R-:W-:Y:S01]  /*0170*/  IMAD.SHL.U32 R6, R7.reuse, 0x10, RZ ;  /* 0x0000001007067824 */ /* 0x040fe200078e00ff */
[C---:B------:R-:W-:Y:S02]  /*0180*/  ISETP.GE.AND P2, PT, R7.reuse, 0x4, PT ;  /* 0x000000040700780c */ /* 0x040fe40003f46270 */
[----:B------:R-:W-:Y:S02]  /*0190*/  ISETP.GT.AND P1, PT, R7, 0x3, !P0 ;  /* 0x000000030700780c */ /* 0x000fe40004724270 */
[----:B------:R-:W-:Y:S02]  /*01a0*/  IADD3 R5, P4, P5, R6, R5, R4 ;  /* 0x0000000506057210 */ /* 0x000fe40007d9e004 */
[----:B------:R-:W-:Y:S02]  /*01b0*/  ISETP.LT.AND P3, PT, R0, 0x200, !P2 ;  /* 0x000002000000780c */ /* 0x000fe40005761270 */
[----:B------:R-:W-:-:S02]  /*01c0*/  SHF.R.S32.HI R6, RZ, 0x1f, R6 ;  /* 0x0000001fff067819 */ /* 0x000fc40000011406 */
[----:B------:R-:W-:Y:S02]  /*01d0*/  IADD3 R11, R4, R0, -R11 ;  /* 0x00000000040b7210 */ /* 0x000fe40007ffe80b */
[----:B------:R-:W-:Y:S01]  /*01e0*/  IADD3.X R4, R6, R8, R9, P4, P5 ;  /* 0x0000000806047210 */ /* 0x000fe200027ea409 */
[----:B------:R-:W-:Y:S01]  /*01f0*/  IMAD.MOV.U32 R8, RZ, RZ, RZ ;  /* 0x000000ffff087224 */ /* 0x000fe200078e00ff */
[----:B------:R-:W-:Y:S01]  /*0200*/  LEA R6, P4, R5, UR4, 0x2 ;  /* 0x0000000405067c11 */ /* 0x000fe2000f8810ff */
[----:B-1----:R-:W-:-:S03]  /*0210*/  IMAD.WIDE R2, R11, 0x4, R2 ;  /* 0x000000040b027825 */ /* 0x002fc600078e0202 */
[----:B------:R-:W-:Y:S01]  /*0220*/  LEA.HI.X R7, R5, UR5, R4, 0x2, P4 ;  /* 0x0000000505077c11 */ /* 0x000fe2000a0f1404 */
[----:B------:R-:W-:Y:S01]  /*0230*/  ULDC.64 UR4, c[0x0][0x208] ;  /* 0x0000820000047ab9 */ /* 0x000fe20000000a00 */
[----:B------:R-:W1:Y:S01]  /*0240*/  LDC.64 R4, c[0x0][0x220] ;  /* 0x00008800ff047b82 */ /* 0x000e620000000a00 */
[----:B------:R-:W2:Y:S04]  /*0250*/  @P3 LDG.E R8, desc[UR4][R2.64] ;  /* 0x0000000402083981 */ /* 0x000ea8000c1e1900 */
[----:B------:R-:W3:Y:S01]  /*0260*/  @P1 LDG.E R10, desc[UR4][R6.64+-0x100] ;  /* 0xffff0004060a1981 */ /* 0x000ee2000c1e1900 */
[----:B-1----:R-:W-:Y:S01]  /*0270*/  IMAD.WIDE R4, R0, 0x4, R4 ;  /* 0x0000000400047825 */ /* 0x002fe200078e0204 */
[----:B--2---:R-:W-:Y:S02]  /*0280*/  SEL R9, R8, RZ, P3 ;  /* 0x000000ff08097207 */ /* 0x004fe40001800000 */
[----:B---3--:R-:W-:Y:S01]  /*0290*/  @P2 SEL R9, R10, RZ, P1 ;  /* 0x000000ff0a092207 */ /* 0x008fe20000800000 */
[----:B------:R-:W-:Y:S06]  /*02a0*/  @P0 EXIT ;  /* 0x000000000000094d */ /* 0x000fec0003800000 */
[----:B------:R-:W-:Y:S01]  /*02b0*/  STG.E desc[UR4][R4.64], R9 ;  /* 0x0000000904007986 */ /* 0x000fe2000c101904 */
[----:B------:R-:W-:Y:S05]  /*02c0*/  EXIT ;  /* 0x000000000000794d */ /* 0x000fea0003800000 */
.L_x_0:
[----:B------:R-:W-:-:S00]  /*02d0*/  BRA `(.L_x_0) ;  /* 0xfffffffc00fc7947 */ /* 0x000fc0000383ffff */
[----:B------:R-:W-:-:S00]  /*02e0*/  NOP ;  /* 0x0000000000007918 */ /* 0x000fc00000000000 */
        /* <DEDUP_REMOVED lines=9> */
.L_x_1:


//--------------------- .nv.constant0.triton_poi_fused_cat_0 --------------------------
	.section	.nv.constant0.triton_poi_fused_cat_0,"a",@progbits
	.sectionflags	@""
	.align	4
.nv.constant0.triton_poi_fused_cat_0:
	.zero		556
